//
// Generated by NVIDIA NVVM Compiler
//
// Compiler Build ID: CL-36424714
// Cuda compilation tools, release 13.0, V13.0.88
// Based on NVVM 20.0.0
//

.version 9.0
.target sm_100
.address_size 64

	// .globl	_Z5firstPfS_i
// _ZZ5firstPfS_iE3tmp has been demoted

.visible .entry _Z5firstPfS_i(
	.param .u64 .ptr .align 1 _Z5firstPfS_i_param_0,
	.param .u64 .ptr .align 1 _Z5firstPfS_i_param_1,
	.param .u32 _Z5firstPfS_i_param_2
)
{
	.reg .pred 	%p<10>;
	.reg .b32 	%r<47>;
	.reg .b32 	%f<84>;
	.reg .b64 	%rd<7>;
	// demoted variable
	.shared .align 4 .b8 _ZZ5firstPfS_iE3tmp[4096];
	ld.param.u64 	%rd2, [_Z5firstPfS_i_param_0];
	ld.param.u64 	%rd1, [_Z5firstPfS_i_param_1];
	cvta.to.global.u64 	%rd3, %rd2;
	mov.u32 	%r22, %ctaid.x;
	mov.u32 	%r1, %ntid.x;
	mov.u32 	%r23, %tid.x;
	mad.lo.s32 	%r24, %r22, %r1, %r23;
	mul.wide.s32 	%rd4, %r24, 4;
	add.s64 	%rd5, %rd3, %rd4;
	ld.global.f32 	%f14, [%rd5];
	shl.b32 	%r25, %r23, 2;
	mov.u32 	%r26, _ZZ5firstPfS_iE3tmp;
	add.s32 	%r27, %r26, %r25;
	st.shared.f32 	[%r27], %f14;
	setp.ne.s32 	%p1, %r23, 0;
	@%p1 bra 	$L__BB0_14;
	and.b32  	%r2, %r1, 15;
	setp.lt.u32 	%p2, %r1, 16;
	mov.f32 	%f83, 0f00000000;
	mov.b32 	%r43, 0;
	@%p2 bra 	$L__BB0_4;
	and.b32  	%r43, %r1, 2032;
	add.s32 	%r40, %r26, 32;
	and.b32  	%r31, %r1, -16;
	neg.s32 	%r41, %r31;
	mov.f32 	%f83, 0f00000000;
$L__BB0_3:
	.pragma "nounroll";
	ld.shared.f32 	%f18, [%r40+-32];
	add.f32 	%f19, %f83, %f18;
	ld.shared.f32 	%f20, [%r40+-28];
	add.f32 	%f21, %f19, %f20;
	ld.shared.f32 	%f22, [%r40+-24];
	add.f32 	%f23, %f21, %f22;
	ld.shared.f32 	%f24, [%r40+-20];
	add.f32 	%f25, %f23, %f24;
	ld.shared.f32 	%f26, [%r40+-16];
	add.f32 	%f27, %f25, %f26;
	ld.shared.f32 	%f28, [%r40+-12];
	add.f32 	%f29, %f27, %f28;
	ld.shared.f32 	%f30, [%r40+-8];
	add.f32 	%f31, %f29, %f30;
	ld.shared.f32 	%f32, [%r40+-4];
	add.f32 	%f33, %f31, %f32;
	ld.shared.f32 	%f34, [%r40];
	add.f32 	%f35, %f33, %f34;
	ld.shared.f32 	%f36, [%r40+4];
	add.f32 	%f37, %f35, %f36;
	ld.shared.f32 	%f38, [%r40+8];
	add.f32 	%f39, %f37, %f38;
	ld.shared.f32 	%f40, [%r40+12];
	add.f32 	%f41, %f39, %f40;
	ld.shared.f32 	%f42, [%r40+16];
	add.f32 	%f43, %f41, %f42;
	ld.shared.f32 	%f44, [%r40+20];
	add.f32 	%f45, %f43, %f44;
	ld.shared.f32 	%f46, [%r40+24];
	add.f32 	%f47, %f45, %f46;
	ld.shared.f32 	%f48, [%r40+28];
	add.f32 	%f83, %f47, %f48;
	add.s32 	%r41, %r41, 16;
	add.s32 	%r40, %r40, 64;
	setp.ne.s32 	%p3, %r41, 0;
	@%p3 bra 	$L__BB0_3;
$L__BB0_4:
	setp.eq.s32 	%p4, %r2, 0;
	@%p4 bra 	$L__BB0_13;
	and.b32  	%r10, %r1, 7;
	setp.lt.u32 	%p5, %r2, 8;
	@%p5 bra 	$L__BB0_7;
	shl.b32 	%r32, %r43, 2;
	add.s32 	%r34, %r26, %r32;
	ld.shared.f32 	%f50, [%r34];
	add.f32 	%f51, %f83, %f50;
	ld.shared.f32 	%f52, [%r34+4];
	add.f32 	%f53, %f51, %f52;
	ld.shared.f32 	%f54, [%r34+8];
	add.f32 	%f55, %f53, %f54;
	ld.shared.f32 	%f56, [%r34+12];
	add.f32 	%f57, %f55, %f56;
	ld.shared.f32 	%f58, [%r34+16];
	add.f32 	%f59, %f57, %f58;
	ld.shared.f32 	%f60, [%r34+20];
	add.f32 	%f61, %f59, %f60;
	ld.shared.f32 	%f62, [%r34+24];
	add.f32 	%f63, %f61, %f62;
	ld.shared.f32 	%f64, [%r34+28];
	add.f32 	%f83, %f63, %f64;
	add.s32 	%r43, %r43, 8;
$L__BB0_7:
	setp.eq.s32 	%p6, %r10, 0;
	@%p6 bra 	$L__BB0_13;
	and.b32  	%r13, %r1, 3;
	setp.lt.u32 	%p7, %r10, 4;
	@%p7 bra 	$L__BB0_10;
	shl.b32 	%r35, %r43, 2;
	add.s32 	%r37, %r26, %r35;
	ld.shared.f32 	%f66, [%r37];
	add.f32 	%f67, %f83, %f66;
	ld.shared.f32 	%f68, [%r37+4];
	add.f32 	%f69, %f67, %f68;
	ld.shared.f32 	%f70, [%r37+8];
	add.f32 	%f71, %f69, %f70;
	ld.shared.f32 	%f72, [%r37+12];
	add.f32 	%f83, %f71, %f72;
	add.s32 	%r43, %r43, 4;
$L__BB0_10:
	setp.eq.s32 	%p8, %r13, 0;
	@%p8 bra 	$L__BB0_13;
	shl.b32 	%r38, %r43, 2;
	add.s32 	%r46, %r26, %r38;
	neg.s32 	%r45, %r13;
$L__BB0_12:
	.pragma "nounroll";
	ld.shared.f32 	%f73, [%r46];
	add.f32 	%f83, %f83, %f73;
	add.s32 	%r46, %r46, 4;
	add.s32 	%r45, %r45, 1;
	setp.ne.s32 	%p9, %r45, 0;
	@%p9 bra 	$L__BB0_12;
$L__BB0_13:
	cvta.to.global.u64 	%rd6, %rd1;
	atom.global.add.f32 	%f74, [%rd6], %f83;
$L__BB0_14:
	ret;

}


// ===== COMPILED SASS (sm_100) =====

	.target	sm_100

	.elftype	@"ET_EXEC"


//--------------------- .note.nv.tkinfo           --------------------------
	.section	.note.nv.tkinfo,"",@"SHT_NOTE"
	.sectionflags	@"SHF_NOTE_NV_TKINFO"
	.tkinfo
        /*0018*/ 	.word	0x00000002
        /*0030*/ 	.string	""
        /*0030*/ 	.string	"ptxas"
        /*0030*/ 	.string	"Cuda compilation tools, release 13.0, V13.0.88"
        /*0030*/ 	.string	"Build cuda_13.0.r13.0/compiler.36424714_0"
        /*0030*/ 	.string	"-arch sm_100 -m 64 "



//--------------------- .note.nv.cuinfo           --------------------------
	.section	.note.nv.cuinfo,"",@"SHT_NOTE"
	.sectionflags	@"SHF_NOTE_NV_CUINFO"
        /*0018*/ 	.short	0x0002
        /*001a*/ 	.short	0x0064
        /*001c*/ 	.short	0x0082
	.zero		2


//--------------------- .nv.info                  --------------------------
	.section	.nv.info,"",@"SHT_CUDA_INFO"
	.align	4


	//----- nvinfo : EIATTR_REGCOUNT
	.align		4
        /*0000*/ 	.byte	0x04, 0x2f
        /*0002*/ 	.short	(.L_1 - .L_0)
	.align		4
.L_0:
        /*0004*/ 	.word	index@(_Z5firstPfS_i)
        /*0008*/ 	.word	0x00000017


	//----- nvinfo : EIATTR_FRAME_SIZE
	.align		4
.L_1:
        /*000c*/ 	.byte	0x04, 0x11
        /*000e*/ 	.short	(.L_3 - .L_2)
	.align		4
.L_2:
        /*0010*/ 	.word	index@(_Z5firstPfS_i)
        /*0014*/ 	.word	0x00000000


	//----- nvinfo : EIATTR_MIN_STACK_SIZE
	.align		4
.L_3:
        /*0018*/ 	.byte	0x04, 0x12
        /*001a*/ 	.short	(.L_5 - .L_4)
	.align		4
.L_4:
        /*001c*/ 	.word	index@(_Z5firstPfS_i)
        /*0020*/ 	.word	0x00000000
.L_5:


//--------------------- .nv.compat                --------------------------
	.section	.nv.compat,"",@"SHT_CUDA_COMPAT_INFO"
	.align	4
        /*0000*/ 	.byte	0x02, 0x09, 0x00, 0x00, 0x02, 0x02, 0x01, 0x00, 0x02, 0x05, 0x05, 0x00, 0x03, 0x07, 0x01, 0x01
        /*0010*/ 	.byte	0x02, 0x03, 0x00, 0x00, 0x02, 0x06, 0x01, 0x00, 0x04, 0x0b, 0x08, 0x00, 0x09, 0x00, 0x00, 0x00
        /*0020*/ 	.byte	0x00, 0x00, 0x00, 0x00


//--------------------- .nv.info._Z5firstPfS_i    --------------------------
	.section	.nv.info._Z5firstPfS_i,"",@"SHT_CUDA_INFO"
	.sectionflags	@""
	.align	4


	//----- nvinfo : EIATTR_CUDA_API_VERSION
	.align		4
        /*0000*/ 	.byte	0x04, 0x37
        /*0002*/ 	.short	(.L_7 - .L_6)
.L_6:
        /*0004*/ 	.word	0x00000082


	//----- nvinfo : EIATTR_KPARAM_INFO
	.align		4
.L_7:
        /*0008*/ 	.byte	0x04, 0x17
        /*000a*/ 	.short	(.L_9 - .L_8)
.L_8:
        /*000c*/ 	.word	0x00000000
        /*0010*/ 	.short	0x0002
        /*0012*/ 	.short	0x0010
        /*0014*/ 	.byte	0x00, 0xf0, 0x11, 0x00


	//----- nvinfo : EIATTR_KPARAM_INFO
	.align		4
.L_9:
        /*0018*/ 	.byte	0x04, 0x17
        /*001a*/ 	.short	(.L_11 - .L_10)
.L_10:
        /*001c*/ 	.word	0x00000000
        /*0020*/ 	.short	0x0001
        /*0022*/ 	.short	0x0008
        /*0024*/ 	.byte	0x00, 0xf5, 0x21, 0x00


	//----- nvinfo : EIATTR_KPARAM_INFO
	.align		4
.L_11:
        /*0028*/ 	.byte	0x04, 0x17
        /*002a*/ 	.short	(.L_13 - .L_12)
.L_12:
        /*002c*/ 	.word	0x00000000
        /*0030*/ 	.short	0x0000
        /*0032*/ 	.short	0x0000
        /*0034*/ 	.byte	0x00, 0xf5, 0x21, 0x00


	//----- nvinfo : EIATTR_SPARSE_MMA_MASK
	.align		4
.L_13:
        /*0038*/ 	.byte	0x03, 0x50
        /*003a*/ 	.short	0x0000


	//----- nvinfo : EIATTR_MAXREG_COUNT
	.align		4
        /*003c*/ 	.byte	0x03, 0x1b
        /*003e*/ 	.short	0x00ff


	//----- nvinfo : EIATTR_MERCURY_ISA_VERSION
	.align		4
        /*0040*/ 	.byte	0x03, 0x5f
        /*0042*/ 	.short	0x0101


	//----- nvinfo : EIATTR_VRC_CTA_INIT_COUNT
	.align		4
        /*0044*/ 	.byte	0x02, 0x4a
	.zero		1
	.zero		1


	//----- nvinfo : EIATTR_EXIT_INSTR_OFFSETS
	.align		4
        /*0048*/ 	.byte	0x04, 0x1c
        /*004a*/ 	.short	(.L_15 - .L_14)


	//   ....[0]....
.L_14:
        /*004c*/ 	.word	0x000000f0


	//   ....[1]....
        /*0050*/ 	.word	0x000005b0


	//----- nvinfo : EIATTR_CBANK_PARAM_SIZE
	.align		4
.L_15:
        /*0054*/ 	.byte	0x03, 0x19
        /*0056*/ 	.short	0x0014


	//----- nvinfo : EIATTR_PARAM_CBANK
	.align		4
        /*0058*/ 	.byte	0x04, 0x0a
        /*005a*/ 	.short	(.L_17 - .L_16)
	.align		4
.L_16:
        /*005c*/ 	.word	index@(.nv.constant0._Z5firstPfS_i)
        /*0060*/ 	.short	0x0380
        /*0062*/ 	.short	0x0014


	//----- nvinfo : EIATTR_SW_WAR
	.align		4
.L_17:
        /*0064*/ 	.byte	0x04, 0x36
        /*0066*/ 	.short	(.L_19 - .L_18)
.L_18:
        /*0068*/ 	.word	0x00000008
.L_19:


//--------------------- .nv.callgraph             --------------------------
	.section	.nv.callgraph,"",@"SHT_CUDA_CALLGRAPH"
	.align	4
	.sectionentsize	8
	.align		4
        /*0000*/ 	.word	0x00000000
	.align		4
        /*0004*/ 	.word	0xffffffff
	.align		4
        /*0008*/ 	.word	0x00000000
	.align		4
        /*000c*/ 	.word	0xfffffffe
	.align		4
        /*0010*/ 	.word	0x00000000
	.align		4
        /*0014*/ 	.word	0xfffffffd
	.align		4
        /*0018*/ 	.word	0x00000000
	.align		4
        /*001c*/ 	.word	0xfffffffc


//--------------------- .text._Z5firstPfS_i       --------------------------
	.section	.text._Z5firstPfS_i,"ax",@progbits
	.align	128
        .global         _Z5firstPfS_i
        .type           _Z5firstPfS_i,@function
        .size           _Z5firstPfS_i,(.L_x_7 - _Z5firstPfS_i)
        .other          _Z5firstPfS_i,@"STO_CUDA_ENTRY STV_DEFAULT"
_Z5firstPfS_i:
.text._Z5firstPfS_i:
[----:B------:R-:W-:Y:S01]  /*0000*/  LDC R1, c[0x0][0x37c] ;  /* 0x0000df00ff017b82 */ /* 0x000fe20000000800 */
[----:B------:R-:W0:Y:S07]  /*0010*/  S2R R7, SR_TID.X ;  /* 0x0000000000077919 */ /* 0x000e2e0000002100 */
[----:B------:R-:W0:Y:S01]  /*0020*/  S2UR UR4, SR_CTAID.X ;  /* 0x00000000000479c3 */ /* 0x000e220000002500 */
[----:B------:R-:W1:Y:S07]  /*0030*/  LDCU.64 UR6, c[0x0][0x358] ;  /* 0x00006b00ff0677ac */ /* 0x000e6e0008000a00 */
[----:B------:R-:W0:Y:S08]  /*0040*/  LDC R2, c[0x0][0x360] ;  /* 0x0000d800ff027b82 */ /* 0x000e300000000800 */
[----:B------:R-:W2:Y:S01]  /*0050*/  LDC.64 R4, c[0x0][0x380] ;  /* 0x0000e000ff047b82 */ /* 0x000ea20000000a00 */
[----:B0-----:R-:W-:-:S04]  /*0060*/  IMAD R3, R2, UR4, R7 ;  /* 0x0000000402037c24 */ /* 0x001fc8000f8e0207 */
[----:B--2---:R-:W-:-:S06]  /*0070*/  IMAD.WIDE R4, R3, 0x4, R4 ;  /* 0x0000000403047825 */ /* 0x004fcc00078e0204 */
[----:B-1----:R-:W2:Y:S01]  /*0080*/  LDG.E R4, desc[UR6][R4.64] ;  /* 0x0000000604047981 */ /* 0x002ea2000c1e1900 */
[----:B------:R-:W0:Y:S01]  /*0090*/  S2UR UR5, SR_CgaCtaId ;  /* 0x00000000000579c3 */ /* 0x000e220000008800 */
[----:B------:R-:W-:Y:S01]  /*00a0*/  UMOV UR4, 0x400 ;  /* 0x0000040000047882 */ /* 0x000fe20000000000 */
[----:B------:R-:W-:Y:S01]  /*00b0*/  ISETP.NE.AND P0, PT, R7, RZ, PT ;  /* 0x000000ff0700720c */ /* 0x000fe20003f05270 */
[----:B0-----:R-:W-:-:S06]  /*00c0*/  ULEA UR4, UR5, UR4, 0x18 ;  /* 0x0000000405047291 */ /* 0x001fcc000f8ec0ff */
[----:B------:R-:W-:-:S05]  /*00d0*/  LEA R3, R7, UR4, 0x2 ;  /* 0x0000000407037c11 */ /* 0x000fca000f8e10ff */
[----:B--2---:R0:W-:Y:S01]  /*00e0*/  STS [R3], R4 ;  /* 0x0000000403007388 */ /* 0x0041e20000000800 */
[----:B------:R-:W-:Y:S05]  /*00f0*/  @P0 EXIT ;  /* 0x000000000000094d */ /* 0x000fea0003800000 */
[C---:B------:R-:W-:Y:S01]  /*0100*/  ISETP.GE.U32.AND P1, PT, R2.reuse, 0x10, PT ;  /* 0x000000100200780c */ /* 0x040fe20003f26070 */
[----:B------:R-:W-:Y:S01]  /*0110*/  HFMA2 R19, -RZ, RZ, 0, 0 ;  /* 0x00000000ff137431 */ /* 0x000fe200000001ff */
[----:B------:R-:W-:Y:S02]  /*0120*/  LOP3.LUT R20, R2, 0xf, RZ, 0xc0, !PT ;  /* 0x0000000f02147812 */ /* 0x000fe400078ec0ff */
[----:B------:R-:W-:Y:S02]  /*0130*/  MOV R0, RZ ;  /* 0x000000ff00007202 */ /* 0x000fe40000000f00 */
[----:B------:R-:W-:-:S07]  /*0140*/  ISETP.NE.AND P0, PT, R20, RZ, PT ;  /* 0x000000ff1400720c */ /* 0x000fce0003f05270 */
[----:B------:R-:W-:Y:S06]  /*0150*/  @!P1 BRA `(.L_x_0) ;  /* 0x0000000000749947 */ /* 0x000fec0003800000 */
[C---:B0-----:R-:W-:Y:S01]  /*0160*/  LOP3.LUT R3, R2.reuse, 0xfffffff0, RZ, 0xc0, !PT ;  /* 0xfffffff002037812 */ /* 0x041fe200078ec0ff */
[----:B------:R-:W-:Y:S01]  /*0170*/  UIADD3 UR5, UPT, UPT, UR4, 0x20, URZ ;  /* 0x0000002004057890 */ /* 0x000fe2000fffe0ff */
[----:B------:R-:W-:Y:S02]  /*0180*/  LOP3.LUT R0, R2, 0x7f0, RZ, 0xc0, !PT ;  /* 0x000007f002007812 */ /* 0x000fe400078ec0ff */
[----:B------:R-:W-:Y:S02]  /*0190*/  MOV R19, RZ ;  /* 0x000000ff00137202 */ /* 0x000fe40000000f00 */
[----:B------:R-:W-:-:S07]  /*01a0*/  IADD3 R3, PT, PT, -R3, RZ, RZ ;  /* 0x000000ff03037210 */ /* 0x000fce0007ffe1ff */
.L_x_1:
[----:B------:R-:W0:Y:S01]  /*01b0*/  LDS.128 R4, [UR5+-0x20] ;  /* 0xffffe005ff047984 */ /* 0x000e220008000c00 */
[----:B------:R-:W-:-:S03]  /*01c0*/  IADD3 R3, PT, PT, R3, 0x10, RZ ;  /* 0x0000001003037810 */ /* 0x000fc60007ffe0ff */
[----:B------:R-:W1:Y:S01]  /*01d0*/  LDS.128 R8, [UR5+-0x10] ;  /* 0xfffff005ff087984 */ /* 0x000e620008000c00 */
[----:B------:R-:W-:-:S03]  /*01e0*/  ISETP.NE.AND P1, PT, R3, RZ, PT ;  /* 0x000000ff0300720c */ /* 0x000fc60003f25270 */
[----:B------:R-:W2:Y:S01]  /*01f0*/  LDS.128 R12, [UR5] ;  /* 0x00000005ff0c7984 */ /* 0x000ea20008000c00 */
[----:B0-----:R-:W-:-:S03]  /*0200*/  FADD R4, R4, R19 ;  /* 0x0000001304047221 */ /* 0x001fc60000000000 */
[----:B------:R-:W0:Y:S01]  /*0210*/  LDS.128 R16, [UR5+0x10] ;  /* 0x00001005ff107984 */ /* 0x000e220008000c00 */
[----:B------:R-:W-:Y:S01]  /*0220*/  UIADD3 UR5, UPT, UPT, UR5, 0x40, URZ ;  /* 0x0000004005057890 */ /* 0x000fe2000fffe0ff */
[----:B------:R-:W-:-:S04]  /*0230*/  FADD R5, R4, R5 ;  /* 0x0000000504057221 */ /* 0x000fc80000000000 */
[----:B------:R-:W-:-:S04]  /*0240*/  FADD R6, R5, R6 ;  /* 0x0000000605067221 */ /* 0x000fc80000000000 */
[----:B------:R-:W-:-:S04]  /*0250*/  FADD R7, R6, R7 ;  /* 0x0000000706077221 */ /* 0x000fc80000000000 */
[----:B-1----:R-:W-:-:S04]  /*0260*/  FADD R8, R7, R8 ;  /* 0x0000000807087221 */ /* 0x002fc80000000000 */
[----:B------:R-:W-:-:S04]  /*0270*/  FADD R9, R8, R9 ;  /* 0x0000000908097221 */ /* 0x000fc80000000000 */
[----:B------:R-:W-:-:S04]  /*0280*/  FADD R10, R9, R10 ;  /* 0x0000000a090a7221 */ /* 0x000fc80000000000 */
[----:B------:R-:W-:-:S04]  /*0290*/  FADD R11, R10, R11 ;  /* 0x0000000b0a0b7221 */ /* 0x000fc80000000000 */
[----:B--2---:R-:W-:-:S04]  /*02a0*/  FADD R12, R11, R12 ;  /* 0x0000000c0b0c7221 */ /* 0x004fc80000000000 */
[----:B------:R-:W-:-:S04]  /*02b0*/  FADD R13, R12, R13 ;  /* 0x0000000d0c0d7221 */ /* 0x000fc80000000000 */
[----:B------:R-:W-:-:S04]  /*02c0*/  FADD R14, R13, R14 ;  /* 0x0000000e0d0e7221 */ /* 0x000fc80000000000 */
[----:B------:R-:W-:-:S04]  /*02d0*/  FADD R15, R14, R15 ;  /* 0x0000000f0e0f7221 */ /* 0x000fc80000000000 */
[----:B0-----:R-:W-:-:S04]  /*02e0*/  FADD R16, R15, R16 ;  /* 0x000000100f107221 */ /* 0x001fc80000000000 */
[----:B------:R-:W-:-:S04]  /*02f0*/  FADD R17, R16, R17 ;  /* 0x0000001110117221 */ /* 0x000fc80000000000 */
[----:B------:R-:W-:-:S04]  /*0300*/  FADD R18, R17, R18 ;  /* 0x0000001211127221 */ /* 0x000fc80000000000 */
[----:B------:R-:W-:Y:S01]  /*0310*/  FADD R19, R18, R19 ;  /* 0x0000001312137221 */ /* 0x000fe20000000000 */
[----:B------:R-:W-:Y:S06]  /*0320*/  @P1 BRA `(.L_x_1) ;  /* 0xfffffffc00a01947 */ /* 0x000fec000383ffff */
.L_x_0:
[----:B------:R-:W-:Y:S05]  /*0330*/  @!P0 BRA `(.L_x_2) ;  /* 0x0000000000948947 */ /* 0x000fea0003800000 */
[----:B------:R-:W-:Y:S02]  /*0340*/  ISETP.GE.U32.AND P0, PT, R20, 0x8, PT ;  /* 0x000000081400780c */ /* 0x000fe40003f06070 */
[----:B------:R-:W-:-:S04]  /*0350*/  LOP3.LUT R12, R2, 0x7, RZ, 0xc0, !PT ;  /* 0x00000007020c7812 */ /* 0x000fc800078ec0ff */
[----:B------:R-:W-:-:S07]  /*0360*/  ISETP.NE.AND P1, PT, R12, RZ, PT ;  /* 0x000000ff0c00720c */ /* 0x000fce0003f25270 */
[----:B------:R-:W-:Y:S06]  /*0370*/  @!P0 BRA `(.L_x_3) ;  /* 0x0000000000308947 */ /* 0x000fec0003800000 */
[C---:B0-----:R-:W-:Y:S02]  /*0380*/  LEA R3, R0.reuse, UR4, 0x2 ;  /* 0x0000000400037c11 */ /* 0x041fe4000f8e10ff */
[----:B------:R-:W-:-:S03]  /*0390*/  IADD3 R0, PT, PT, R0, 0x8, RZ ;  /* 0x0000000800007810 */ /* 0x000fc60007ffe0ff */
[----:B------:R-:W0:Y:S04]  /*03a0*/  LDS.128 R4, [R3] ;  /* 0x0000000003047984 */ /* 0x000e280000000c00 */
[----:B------:R-:W1:Y:S01]  /*03b0*/  LDS.128 R8, [R3+0x10] ;  /* 0x0000100003087984 */ /* 0x000e620000000c00 */
[----:B0-----:R-:W-:-:S04]  /*03c0*/  FADD R4, R19, R4 ;  /* 0x0000000413047221 */ /* 0x001fc80000000000 */
[----:B------:R-:W-:-:S04]  /*03d0*/  FADD R5, R4, R5 ;  /* 0x0000000504057221 */ /* 0x000fc80000000000 */
[----:B------:R-:W-:-:S04]  /*03e0*/  FADD R6, R5, R6 ;  /* 0x0000000605067221 */ /* 0x000fc80000000000 */
[----:B------:R-:W-:-:S04]  /*03f0*/  FADD R7, R6, R7 ;  /* 0x0000000706077221 */ /* 0x000fc80000000000 */
[----:B-1----:R-:W-:-:S04]  /*0400*/  FADD R8, R7, R8 ;  /* 0x0000000807087221 */ /* 0x002fc80000000000 */
[----:B------:R-:W-:-:S04]  /*0410*/  FADD R9, R8, R9 ;  /* 0x0000000908097221 */ /* 0x000fc80000000000 */
[----:B------:R-:W-:-:S04]  /*0420*/  FADD R10, R9, R10 ;  /* 0x0000000a090a7221 */ /* 0x000fc80000000000 */
[----:B------:R-:W-:-:S07]  /*0430*/  FADD R19, R10, R11 ;  /* 0x0000000b0a137221 */ /* 0x000fce0000000000 */
.L_x_3:
[----:B------:R-:W-:Y:S05]  /*0440*/  @!P1 BRA `(.L_x_2) ;  /* 0x0000000000509947 */ /* 0x000fea0003800000 */
[----:B------:R-:W-:Y:S02]  /*0450*/  ISETP.GE.U32.AND P0, PT, R12, 0x4, PT ;  /* 0x000000040c00780c */ /* 0x000fe40003f06070 */
[----:B------:R-:W-:-:S04]  /*0460*/  LOP3.LUT R2, R2, 0x3, RZ, 0xc0, !PT ;  /* 0x0000000302027812 */ /* 0x000fc800078ec0ff */
[----:B------:R-:W-:-:S07]  /*0470*/  ISETP.NE.AND P1, PT, R2, RZ, PT ;  /* 0x000000ff0200720c */ /* 0x000fce0003f25270 */
[----:B------:R-:W-:Y:S06]  /*0480*/  @!P0 BRA `(.L_x_4) ;  /* 0x00000000001c8947 */ /* 0x000fec0003800000 */
[C---:B0-----:R-:W-:Y:S02]  /*0490*/  LEA R4, R0.reuse, UR4, 0x2 ;  /* 0x0000000400047c11 */ /* 0x041fe4000f8e10ff */
[----:B------:R-:W-:-:S04]  /*04a0*/  IADD3 R0, PT, PT, R0, 0x4, RZ ;  /* 0x0000000400007810 */ /* 0x000fc80007ffe0ff */
[----:B------:R-:W0:Y:S02]  /*04b0*/  LDS.128 R4, [R4] ;  /* 0x0000000004047984 */ /* 0x000e240000000c00 */
[----:B0-----:R-:W-:-:S04]  /*04c0*/  FADD R8, R19, R4 ;  /* 0x0000000413087221 */ /* 0x001fc80000000000 */
[----:B------:R-:W-:-:S04]  /*04d0*/  FADD R5, R8, R5 ;  /* 0x0000000508057221 */ /* 0x000fc80000000000 */
[----:B------:R-:W-:-:S04]  /*04e0*/  FADD R6, R5, R6 ;  /* 0x0000000605067221 */ /* 0x000fc80000000000 */
[----:B------:R-:W-:-:S07]  /*04f0*/  FADD R19, R6, R7 ;  /* 0x0000000706137221 */ /* 0x000fce0000000000 */
.L_x_4:
[----:B------:R-:W-:Y:S05]  /*0500*/  @!P1 BRA `(.L_x_2) ;  /* 0x0000000000209947 */ /* 0x000fea0003800000 */
[----:B------:R-:W-:Y:S02]  /*0510*/  LEA R0, R0, UR4, 0x2 ;  /* 0x0000000400007c11 */ /* 0x000fe4000f8e10ff */
[----:B------:R-:W-:-:S07]  /*0520*/  IADD3 R2, PT, PT, -R2, RZ, RZ ;  /* 0x000000ff02027210 */ /* 0x000fce0007ffe1ff */
.L_x_5:
[----:B0-----:R0:W1:Y:S01]  /*0530*/  LDS R4, [R0] ;  /* 0x0000000000047984 */ /* 0x0010620000000800 */
[----:B------:R-:W-:-:S04]  /*0540*/  IADD3 R2, PT, PT, R2, 0x1, RZ ;  /* 0x0000000102027810 */ /* 0x000fc80007ffe0ff */
[----:B------:R-:W-:Y:S02]  /*0550*/  ISETP.NE.AND P0, PT, R2, RZ, PT ;  /* 0x000000ff0200720c */ /* 0x000fe40003f05270 */
[----:B0-----:R-:W-:Y:S01]  /*0560*/  IADD3 R0, PT, PT, R0, 0x4, RZ ;  /* 0x0000000400007810 */ /* 0x001fe20007ffe0ff */
[----:B-1----:R-:W-:-:S10]  /*0570*/  FADD R19, R4, R19 ;  /* 0x0000001304137221 */ /* 0x002fd40000000000 */
[----:B------:R-:W-:Y:S05]  /*0580*/  @P0 BRA `(.L_x_5) ;  /* 0xfffffffc00e80947 */ /* 0x000fea000383ffff */
.L_x_2:
[----:B0-----:R-:W0:Y:S02]  /*0590*/  LDC.64 R2, c[0x0][0x388] ;  /* 0x0000e200ff027b82 */ /* 0x001e240000000a00 */
[----:B0-----:R-:W-:Y:S01]  /*05a0*/  REDG.E.ADD.F32.FTZ.RN.STRONG.GPU desc[UR6][R2.64], R19 ;  /* 0x00000013020079a6 */ /* 0x001fe2000c12f306 */
[----:B------:R-:W-:Y:S05]  /*05b0*/  EXIT ;  /* 0x000000000000794d */ /* 0x000fea0003800000 */
.L_x_6:
[----:B------:R-:W-:-:S00]  /*05c0*/  BRA `(.L_x_6) ;  /* 0xfffffffc00fc7947 */ /* 0x000fc0000383ffff */
[----:B------:R-:W-:-:S00]  /*05d0*/  NOP ;  /* 0x0000000000007918 */ /* 0x000fc00000000000 */
        /* <DEDUP_REMOVED lines=10> */
.L_x_7:


//--------------------- .nv.shared._Z5firstPfS_i  --------------------------
	.section	.nv.shared._Z5firstPfS_i,"aw",@nobits
	.sectionflags	@""
	.align	4
.nv.shared._Z5firstPfS_i:
	.zero		5120


//--------------------- .nv.shared.reserved.0     --------------------------
	.section	.nv.shared.reserved.0,"aw",@nobits
	.weak		__nv_reservedSMEM_offset_0_alias
	.size		__nv_reservedSMEM_offset_0_alias, 0, 64
	.other		__nv_reservedSMEM_offset_0_alias,@"STO_CUDA_RESERVED_SHARED STV_DEFAULT"
__nv_reservedSMEM_offset_0_alias:
	.zero		0
	.zero		64


//--------------------- .nv.constant0._Z5firstPfS_i --------------------------
	.section	.nv.constant0._Z5firstPfS_i,"a",@progbits
	.sectionflags	@""
	.align	4
.nv.constant0._Z5firstPfS_i:
	.zero		916


//--------------------- SYMBOLS --------------------------

	.type		.nv.reservedSmem.offset0,@object
	.size		.nv.reservedSmem.offset0,0x4
	.type		.nv.reservedSmem.cap,@object
	.size		.nv.reservedSmem.cap,0x4
